	.headerflags	@"EF_CUDA_TEXMODE_UNIFIED EF_CUDA_64BIT_ADDRESS EF_CUDA_SM86 EF_CUDA_VIRTUAL_SM(EF_CUDA_SM86)"
	.elftype	@"ET_EXEC"


//--------------------- .nv.info                  --------------------------
	.section	.nv.info,"",@"SHT_CUDA_INFO"
	.align	4


	//----- nvinfo : EIATTR_REGCOUNT
	.align		4
        /*0000*/ 	.byte	0x04, 0x2f
        /*0002*/ 	.short	(.L_2 - .L_1)
	.align		4
.L_1:
        /*0004*/ 	.word	index@(triton_red_fused__to_copy_add_mean_mul_pow_rsqrt_11)
        /*0008*/ 	.word	0x00000028


	//----- nvinfo : EIATTR_MIN_STACK_SIZE
	.align		4
.L_2:
        /*000c*/ 	.byte	0x04, 0x12
        /*000e*/ 	.short	(.L_4 - .L_3)
	.align		4
.L_3:
        /*0010*/ 	.word	index@(triton_red_fused__to_copy_add_mean_mul_pow_rsqrt_11)
        /*0014*/ 	.word	0x00000000


	//----- nvinfo : EIATTR_FRAME_SIZE
	.align		4
.L_4:
        /*0018*/ 	.byte	0x04, 0x11
        /*001a*/ 	.short	(.L_6 - .L_5)
	.align		4
.L_5:
        /*001c*/ 	.word	index@(triton_red_fused__to_copy_add_mean_mul_pow_rsqrt_11)
        /*0020*/ 	.word	0x00000000


	//----- nvinfo : EIATTR_MIN_STACK_SIZE
	.align		4
.L_6:
        /*0024*/ 	.byte	0x04, 0x12
        /*0026*/ 	.short	(.L_8 - .L_7)
	.align		4
.L_7:
        /*0028*/ 	.word	index@(triton_red_fused__to_copy_add_mean_mul_pow_rsqrt_11)
        /*002c*/ 	.word	0x00000000
.L_8:


//--------------------- .nv.info.triton_red_fused__to_copy_add_mean_mul_pow_rsqrt_11 --------------------------
	.section	.nv.info.triton_red_fused__to_copy_add_mean_mul_pow_rsqrt_11,"",@"SHT_CUDA_INFO"
	.sectionflags	@""
	.align	4


	//----- nvinfo : EIATTR_CUDA_API_VERSION
	.align		4
        /*0000*/ 	.byte	0x04, 0x37
        /*0002*/ 	.short	(.L_10 - .L_9)
.L_9:
        /*0004*/ 	.word	0x0000007c


	//----- nvinfo : EIATTR_SW2861232_WAR
	.align		4
.L_10:
        /*0008*/ 	.byte	0x01, 0x35
	.zero		2


	//----- nvinfo : EIATTR_PARAM_CBANK
	.align		4
        /*000c*/ 	.byte	0x04, 0x0a
        /*000e*/ 	.short	(.L_12 - .L_11)
	.align		4
.L_11:
        /*0010*/ 	.word	index@(.nv.constant0.triton_red_fused__to_copy_add_mean_mul_pow_rsqrt_11)
        /*0014*/ 	.short	0x0160
        /*0016*/ 	.short	0x0040


	//----- nvinfo : EIATTR_CBANK_PARAM_SIZE
	.align		4
.L_12:
        /*0018*/ 	.byte	0x03, 0x19
        /*001a*/ 	.short	0x0040


	//----- nvinfo : EIATTR_KPARAM_INFO
	.align		4
        /*001c*/ 	.byte	0x04, 0x17
        /*001e*/ 	.short	(.L_14 - .L_13)
.L_13:
        /*0020*/ 	.word	0x00000000
        /*0024*/ 	.short	0x0008
        /*0026*/ 	.short	0x0038
        /*0028*/ 	.byte	0x00, 0xf4, 0x21, 0x00


	//----- nvinfo : EIATTR_KPARAM_INFO
	.align		4
.L_14:
        /*002c*/ 	.byte	0x04, 0x17
        /*002e*/ 	.short	(.L_16 - .L_15)
.L_15:
        /*0030*/ 	.word	0x00000000
        /*0034*/ 	.short	0x0007
        /*0036*/ 	.short	0x0034
        /*0038*/ 	.byte	0x00, 0xf0, 0x11, 0x00


	//----- nvinfo : EIATTR_KPARAM_INFO
	.align		4
.L_16:
        /*003c*/ 	.byte	0x04, 0x17
        /*003e*/ 	.short	(.L_18 - .L_17)
.L_17:
        /*0040*/ 	.word	0x00000000
        /*0044*/ 	.short	0x0006
        /*0046*/ 	.short	0x0030
        /*0048*/ 	.byte	0x00, 0xf0, 0x11, 0x00


	//----- nvinfo : EIATTR_KPARAM_INFO
	.align		4
.L_18:
        /*004c*/ 	.byte	0x04, 0x17
        /*004e*/ 	.short	(.L_20 - .L_19)
.L_19:
        /*0050*/ 	.word	0x00000000
        /*0054*/ 	.short	0x0005
        /*0056*/ 	.short	0x0028
        /*0058*/ 	.byte	0x00, 0xf4, 0x21, 0x00


	//----- nvinfo : EIATTR_KPARAM_INFO
	.align		4
.L_20:
        /*005c*/ 	.byte	0x04, 0x17
        /*005e*/ 	.short	(.L_22 - .L_21)
.L_21:
        /*0060*/ 	.word	0x00000000
        /*0064*/ 	.short	0x0004
        /*0066*/ 	.short	0x0020
        /*0068*/ 	.byte	0x00, 0xf4, 0x21, 0x00


	//----- nvinfo : EIATTR_KPARAM_INFO
	.align		4
.L_22:
        /*006c*/ 	.byte	0x04, 0x17
        /*006e*/ 	.short	(.L_24 - .L_23)
.L_23:
        /*0070*/ 	.word	0x00000000
        /*0074*/ 	.short	0x0003
        /*0076*/ 	.short	0x0018
        /*0078*/ 	.byte	0x00, 0xf4, 0x21, 0x00


	//----- nvinfo : EIATTR_KPARAM_INFO
	.align		4
.L_24:
        /*007c*/ 	.byte	0x04, 0x17
        /*007e*/ 	.short	(.L_26 - .L_25)
.L_25:
        /*0080*/ 	.word	0x00000000
        /*0084*/ 	.short	0x0002
        /*0086*/ 	.short	0x0010
        /*0088*/ 	.byte	0x00, 0xf4, 0x21, 0x00


	//----- nvinfo : EIATTR_KPARAM_INFO
	.align		4
.L_26:
        /*008c*/ 	.byte	0x04, 0x17
        /*008e*/ 	.short	(.L_28 - .L_27)
.L_27:
        /*0090*/ 	.word	0x00000000
        /*0094*/ 	.short	0x0001
        /*0096*/ 	.short	0x0008
        /*0098*/ 	.byte	0x00, 0xf4, 0x21, 0x00


	//----- nvinfo : EIATTR_KPARAM_INFO
	.align		4
.L_28:
        /*009c*/ 	.byte	0x04, 0x17
        /*009e*/ 	.short	(.L_30 - .L_29)
.L_29:
        /*00a0*/ 	.word	0x00000000
        /*00a4*/ 	.short	0x0000
        /*00a6*/ 	.short	0x0000
        /*00a8*/ 	.byte	0x00, 0xf4, 0x21, 0x00


	//----- nvinfo : EIATTR_MAXREG_COUNT
	.align		4
.L_30:
        /*00ac*/ 	.byte	0x03, 0x1b
        /*00ae*/ 	.short	0x00ff


	//----- nvinfo : EIATTR_COOP_GROUP_MASK_REGIDS
	.align		4
        /*00b0*/ 	.byte	0x04, 0x29
        /*00b2*/ 	.short	(.L_32 - .L_31)


	//   ....[0]....
.L_31:
        /*00b4*/ 	.word	0xffffffff


	//   ....[1]....
        /*00b8*/ 	.word	0xffffffff


	//----- nvinfo : EIATTR_COOP_GROUP_INSTR_OFFSETS
	.align		4
.L_32:
        /*00bc*/ 	.byte	0x04, 0x28
        /*00be*/ 	.short	(.L_34 - .L_33)


	//   ....[0]....
.L_33:
        /*00c0*/ 	.word	0x00001350


	//   ....[1]....
        /*00c4*/ 	.word	0x000013a0


	//----- nvinfo : EIATTR_EXIT_INSTR_OFFSETS
	.align		4
.L_34:
        /*00c8*/ 	.byte	0x04, 0x1c
        /*00ca*/ 	.short	(.L_36 - .L_35)


	//   ....[0]....
.L_35:
        /*00cc*/ 	.word	0x00001660


	//----- nvinfo : EIATTR_REQNTID
	.align		4
.L_36:
        /*00d0*/ 	.byte	0x04, 0x10
        /*00d2*/ 	.short	(.L_38 - .L_37)
.L_37:
        /*00d4*/ 	.word	0x00000100
        /*00d8*/ 	.word	0x00000001
        /*00dc*/ 	.word	0x00000001


	//----- nvinfo : EIATTR_CRS_STACK_SIZE
	.align		4
.L_38:
        /*00e0*/ 	.byte	0x04, 0x1e
        /*00e2*/ 	.short	(.L_40 - .L_39)
.L_39:
        /*00e4*/ 	.word	0x00000000
.L_40:


//--------------------- .nv.callgraph             --------------------------
	.section	.nv.callgraph,"",@"SHT_CUDA_CALLGRAPH"
	.align	4
	.sectionentsize	8
	.align		4
        /*0000*/ 	.word	0x00000000
	.align		4
        /*0004*/ 	.word	0xffffffff
	.align		4
        /*0008*/ 	.word	0x00000000
	.align		4
        /*000c*/ 	.word	0xfffffffe
	.align		4
        /*0010*/ 	.word	0x00000000
	.align		4
        /*0014*/ 	.word	0xfffffffd
	.align		4
        /*0018*/ 	.word	0x00000000
	.align		4
        /*001c*/ 	.word	0xfffffffc


//--------------------- .nv.rel.action            --------------------------
	.section	.nv.rel.action,"",@"SHT_CUDA_RELOCINFO"
	.align	8
	.sectionentsize	8
        /*0000*/ 	.byte	0x73, 0x00, 0x00, 0x00, 0x00, 0x00, 0x00, 0x00, 0x00, 0x00, 0x00, 0x11, 0x25, 0x00, 0x05, 0x36


//--------------------- .nv.constant4             --------------------------
	.section	.nv.constant4,"a",@progbits
	.align	8
	.align		8
.nv.constant4:
        /*0000*/ 	.dword	_$_str


//--------------------- .nv.constant0.triton_red_fused__to_copy_add_mean_mul_pow_rsqrt_11 --------------------------
	.section	.nv.constant0.triton_red_fused__to_copy_add_mean_mul_pow_rsqrt_11,"a",@progbits
	.sectionflags	@""
	.align	4
.nv.constant0.triton_red_fused__to_copy_add_mean_mul_pow_rsqrt_11:
	.zero		416


//--------------------- .text.triton_red_fused__to_copy_add_mean_mul_pow_rsqrt_11 --------------------------
	.section	.text.triton_red_fused__to_copy_add_mean_mul_pow_rsqrt_11,"ax",@progbits
	.sectioninfo	@"SHI_REGISTERS=40"
	.align	128
        .global         triton_red_fused__to_copy_add_mean_mul_pow_rsqrt_11
        .type           triton_red_fused__to_copy_add_mean_mul_pow_rsqrt_11,@function
        .size           triton_red_fused__to_copy_add_mean_mul_pow_rsqrt_11,(.L_x_5 - triton_red_fused__to_copy_add_mean_mul_pow_rsqrt_11)
        .other          triton_red_fused__to_copy_add_mean_mul_pow_rsqrt_11,@"STO_CUDA_ENTRY STV_DEFAULT"
triton_red_fused__to_copy_add_mean_mul_pow_rsqrt_11:
.text.triton_red_fused__to_copy_add_mean_mul_pow_rsqrt_11:
[----:B------:R-:W-:Y:S02]  /*0000*/  MOV R1, c[0x0][0x28] ;  /* 0x00000a0000017a02 */ /* 0x000fe40000000f00 */
[----:B------:R-:W0:Y:S01]  /*0010*/  S2R R2, SR_TID.X ;  /* 0x0000000000027919 */ /* 0x000e220000002100 */
[----:B------:R-:W1:Y:S01]  /*0020*/  S2UR UR4, SR_CTAID.X ;  /* 0x00000000000479c3 */ /* 0x000e620000002500 */
[----:B------:R-:W-:Y:S01]  /*0030*/  BSSY B0, `(.L_x_0) ;  /* 0x0000131000007945 */ /* 0x000fe20003800000 */
[----:B0-----:R-:W-:Y:S01]  /*0040*/  SHF.R.U32.HI R0, RZ, 0x2, R2 ;  /* 0x00000002ff007819 */ /* 0x001fe20000011602 */
[----:B-1----:R-:W-:-:S03]  /*0050*/  USHF.L.U32 UR4, UR4, 0x6, URZ ;  /* 0x0000000604047899 */ /* 0x002fc6000800063f */
[----:B------:R-:W-:-:S04]  /*0060*/  SGXT.U32 R0, R0, 0x6 ;  /* 0x000000060000781a */ /* 0x000fc80000000000 */
[----:B------:R-:W-:Y:S01]  /*0070*/  LOP3.LUT R3, R0, UR4, RZ, 0xfc, !PT ;  /* 0x0000000400037c12 */ /* 0x000fe2000f8efcff */
[----:B------:R-:W-:Y:S01]  /*0080*/  ULDC.64 UR4, c[0x0][0x118] ;  /* 0x0000460000047ab9 */ /* 0x000fe20000000a00 */
[----:B------:R-:W-:Y:S02]  /*0090*/  LOP3.LUT R0, R2, 0x3, RZ, 0xc0, !PT ;  /* 0x0000000302007812 */ /* 0x000fe400078ec0ff */
[C---:B------:R-:W-:Y:S02]  /*00a0*/  ISETP.GE.AND P1, PT, R3.reuse, 0x200, PT ;  /* 0x000002000300780c */ /* 0x040fe40003f26270 */
[----:B------:R-:W-:-:S11]  /*00b0*/  LEA R2, R3, R0, 0xc ;  /* 0x0000000003027211 */ /* 0x000fd600078e60ff */
[----:B------:R-:W-:Y:S01]  /*00c0*/  @P1 MOV R26, RZ ;  /* 0x000000ff001a1202 */ /* 0x000fe20000000f00 */
[----:B------:R-:W-:Y:S05]  /*00d0*/  @P1 BRA `(.L_x_1) ;  /* 0x0000126000001947 */ /* 0x000fea0003800000 */
[----:B------:R-:W-:Y:S02]  /*00e0*/  MOV R26, RZ ;  /* 0x000000ff001a7202 */ /* 0x000fe40000000f00 */
[----:B------:R-:W-:-:S04]  /*00f0*/  MOV R9, 0xfffffffc ;  /* 0xfffffffc00097802 */ /* 0x000fc80000000f00 */
.L_x_2:
[----:B------:R-:W-:Y:S02]  /*0100*/  IADD3 R3, R9, 0x4, RZ ;  /* 0x0000000409037810 */ /* 0x000fe40007ffe0ff */
[----:B------:R-:W-:Y:S02]  /*0110*/  MOV R6, 0x2 ;  /* 0x0000000200067802 */ /* 0x000fe40000000f00 */
[----:B------:R-:W-:-:S05]  /*0120*/  LOP3.LUT R3, R2, R3, RZ, 0xfc, !PT ;  /* 0x0000000302037212 */ /* 0x000fca00078efcff */
[----:B------:R-:W-:-:S04]  /*0130*/  IMAD.WIDE R16, R3, R6, c[0x0][0x160] ;  /* 0x0000580003107625 */ /* 0x000fc800078e0206 */
[CC--:B------:R-:W-:Y:S02]  /*0140*/  IMAD.WIDE R4, R3.reuse, R6.reuse, c[0x0][0x168] ;  /* 0x00005a0003047625 */ /* 0x0c0fe400078e0206 */
[----:B------:R0:W2:Y:S02]  /*0150*/  LDG.E.EL.U16 R16, [R16.64] ;  /* 0x0000000410107981 */ /* 0x0000a4000c2e1500 */
[-C--:B------:R-:W-:Y:S02]  /*0160*/  IMAD.WIDE R10, R3, R6.reuse, c[0x0][0x170] ;  /* 0x00005c00030a7625 */ /* 0x080fe400078e0206 */
[----:B------:R1:W3:Y:S01]  /*0170*/  LDG.E.EL.U16 R8, [R4.64] ;  /* 0x0000000404087981 */ /* 0x0002e2000c2e1500 */
[----:B------:R-:W-:Y:S01]  /*0180*/  IADD3 R15, R9, 0x8, RZ ;  /* 0x00000008090f7810 */ /* 0x000fe20007ffe0ff */
[----:B------:R-:W-:Y:S02]  /*0190*/  IMAD.WIDE R12, R3, R6, c[0x0][0x178] ;  /* 0x00005e00030c7625 */ /* 0x000fe400078e0206 */
[----:B------:R4:W5:Y:S01]  /*01a0*/  LDG.E.EL.U16 R7, [R10.64] ;  /* 0x000000040a077981 */ /* 0x000962000c2e1500 */
[----:B------:R-:W-:-:S03]  /*01b0*/  LOP3.LUT R3, R2, R15, RZ, 0xfc, !PT ;  /* 0x0000000f02037212 */ /* 0x000fc600078efcff */
[----:B------:R0:W5:Y:S02]  /*01c0*/  LDG.E.EL.U16 R13, [R12.64] ;  /* 0x000000040c0d7981 */ /* 0x000164000c2e1500 */
[----:B------:R-:W-:-:S04]  /*01d0*/  IMAD.WIDE R14, R3, R6, c[0x0][0x168] ;  /* 0x00005a00030e7625 */ /* 0x000fc800078e0206 */
[-C--:B------:R-:W-:Y:S01]  /*01e0*/  IMAD.WIDE R18, R3, R6.reuse, c[0x0][0x160] ;  /* 0x0000580003127625 */ /* 0x080fe200078e0206 */
[----:B-1----:R-:W-:Y:S01]  /*01f0*/  IADD3 R5, R9, 0xc, RZ ;  /* 0x0000000c09057810 */ /* 0x002fe20007ffe0ff */
[----:B------:R1:W5:Y:S04]  /*0200*/  LDG.E.EL.U16 R15, [R14.64] ;  /* 0x000000040e0f7981 */ /* 0x000368000c2e1500 */
[----:B------:R0:W5:Y:S01]  /*0210*/  LDG.E.EL.U16 R25, [R18.64] ;  /* 0x0000000412197981 */ /* 0x000162000c2e1500 */
[----:B------:R-:W-:Y:S01]  /*0220*/  IMAD.WIDE R28, R3, R6, c[0x0][0x170] ;  /* 0x00005c00031c7625 */ /* 0x000fe200078e0206 */
[----:B------:R-:W-:-:S05]  /*0230*/  LOP3.LUT R21, R2, R5, RZ, 0xfc, !PT ;  /* 0x0000000502157212 */ /* 0x000fca00078efcff */
[----:B------:R0:W5:Y:S01]  /*0240*/  LDG.E.EL.U16 R28, [R28.64] ;  /* 0x000000041c1c7981 */ /* 0x000162000c2e1500 */
[----:B------:R-:W-:-:S04]  /*0250*/  IMAD.WIDE R4, R21, R6, c[0x0][0x160] ;  /* 0x0000580015047625 */ /* 0x000fc800078e0206 */
[-C--:B----4-:R-:W-:Y:S02]  /*0260*/  IMAD.WIDE R10, R3, R6.reuse, c[0x0][0x178] ;  /* 0x00005e00030a7625 */ /* 0x090fe400078e0206 */
[----:B------:R4:W5:Y:S02]  /*0270*/  LDG.E.EL.U16 R5, [R4.64] ;  /* 0x0000000404057981 */ /* 0x000964000c2e1500 */
[-C--:B------:R-:W-:Y:S01]  /*0280*/  IMAD.WIDE R32, R21, R6.reuse, c[0x0][0x168] ;  /* 0x00005a0015207625 */ /* 0x080fe200078e0206 */
[----:B------:R-:W-:Y:S01]  /*0290*/  IADD3 R3, R9, 0x10, RZ ;  /* 0x0000001009037810 */ /* 0x000fe20007ffe0ff */
[----:B------:R1:W5:Y:S02]  /*02a0*/  LDG.E.EL.U16 R27, [R10.64] ;  /* 0x000000040a1b7981 */ /* 0x000364000c2e1500 */
[----:B0-----:R-:W-:Y:S02]  /*02b0*/  IMAD.WIDE R18, R21, R6, c[0x0][0x170] ;  /* 0x00005c0015127625 */ /* 0x001fe400078e0206 */
[----:B------:R0:W5:Y:S01]  /*02c0*/  LDG.E.EL.U16 R17, [R32.64] ;  /* 0x0000000420117981 */ /* 0x000162000c2e1500 */
[----:B------:R-:W-:-:S03]  /*02d0*/  LOP3.LUT R29, R2, R3, RZ, 0xfc, !PT ;  /* 0x00000003021d7212 */ /* 0x000fc600078efcff */
[----:B------:R0:W5:Y:S02]  /*02e0*/  LDG.E.EL.U16 R24, [R18.64] ;  /* 0x0000000412187981 */ /* 0x000164000c2e1500 */
[----:B------:R-:W-:-:S04]  /*02f0*/  IMAD.WIDE R22, R29, R6, c[0x0][0x160] ;  /* 0x000058001d167625 */ /* 0x000fc800078e0206 */
[-C--:B------:R-:W-:Y:S01]  /*0300*/  IMAD.WIDE R34, R29, R6.reuse, c[0x0][0x168] ;  /* 0x00005a001d227625 */ /* 0x080fe200078e0206 */
[----:B------:R4:W5:Y:S04]  /*0310*/  LDG.E.EL.U16 R31, [R22.64] ;  /* 0x00000004161f7981 */ /* 0x000968000c2e1500 */
[----:B------:R4:W5:Y:S01]  /*0320*/  LDG.E.EL.U16 R30, [R34.64] ;  /* 0x00000004221e7981 */ /* 0x000962000c2e1500 */
[----:B-1----:R-:W-:Y:S01]  /*0330*/  IMAD.WIDE R10, R21, R6, c[0x0][0x178] ;  /* 0x00005e00150a7625 */ /* 0x002fe200078e0206 */
[----:B0-----:R-:W-:-:S03]  /*0340*/  IADD3 R33, R9, 0x14, RZ ;  /* 0x0000001409217810 */ /* 0x001fc60007ffe0ff */
[----:B------:R-:W-:-:S04]  /*0350*/  IMAD.WIDE R20, R29, R6, c[0x0][0x170] ;  /* 0x00005c001d147625 */ /* 0x000fc800078e0206 */
[-C--:B------:R-:W-:Y:S01]  /*0360*/  IMAD.WIDE R18, R29, R6.reuse, c[0x0][0x178] ;  /* 0x00005e001d127625 */ /* 0x080fe200078e0206 */
[----:B------:R-:W-:Y:S01]  /*0370*/  IADD3 R29, R9, 0x18, RZ ;  /* 0x00000018091d7810 */ /* 0x000fe20007ffe0ff */
[----:B------:R0:W5:Y:S01]  /*0380*/  LDG.E.EL.U16 R11, [R10.64] ;  /* 0x000000040a0b7981 */ /* 0x000162000c2e1500 */
[C---:B------:R-:W-:Y:S02]  /*0390*/  LOP3.LUT R33, R2.reuse, R33, RZ, 0xfc, !PT ;  /* 0x0000002102217212 */ /* 0x040fe400078efcff */
[----:B------:R-:W-:Y:S01]  /*03a0*/  LOP3.LUT R29, R2, R29, RZ, 0xfc, !PT ;  /* 0x0000001d021d7212 */ /* 0x000fe200078efcff */
[----:B------:R1:W5:Y:S02]  /*03b0*/  LDG.E.EL.U16 R3, [R20.64] ;  /* 0x0000000414037981 */ /* 0x000364000c2e1500 */
[-C--:B----4-:R-:W-:Y:S02]  /*03c0*/  IMAD.WIDE R22, R33, R6.reuse, c[0x0][0x160] ;  /* 0x0000580021167625 */ /* 0x090fe400078e0206 */
[----:B------:R4:W5:Y:S04]  /*03d0*/  LDG.E.EL.U16 R4, [R18.64] ;  /* 0x0000000412047981 */ /* 0x000968000c2e1500 */
[----:B------:R0:W5:Y:S01]  /*03e0*/  LDG.E.EL.U16 R14, [R22.64] ;  /* 0x00000004160e7981 */ /* 0x000162000c2e1500 */
[----:B-1----:R-:W-:-:S04]  /*03f0*/  IMAD.WIDE R20, R29, R6, c[0x0][0x160] ;  /* 0x000058001d147625 */ /* 0x002fc800078e0206 */
[-C--:B----4-:R-:W-:Y:S01]  /*0400*/  IMAD.WIDE R18, R33, R6.reuse, c[0x0][0x170] ;  /* 0x00005c0021127625 */ /* 0x090fe200078e0206 */
[----:B------:R1:W4:Y:S03]  /*0410*/  LDG.E.EL.U16 R12, [R20.64] ;  /* 0x00000004140c7981 */ /* 0x000326000c2e1500 */
[-C--:B0-----:R-:W-:Y:S01]  /*0420*/  IMAD.WIDE R22, R29, R6.reuse, c[0x0][0x170] ;  /* 0x00005c001d167625 */ /* 0x081fe200078e0206 */
[----:B------:R0:W4:Y:S03]  /*0430*/  LDG.E.EL.U16 R10, [R18.64] ;  /* 0x00000004120a7981 */ /* 0x000126000c2e1500 */
[----:B------:R-:W-:-:S04]  /*0440*/  IMAD.WIDE R34, R33, R6, c[0x0][0x168] ;  /* 0x00005a0021227625 */ /* 0x000fc800078e0206 */
[-C--:B------:R-:W-:Y:S02]  /*0450*/  IMAD.WIDE R36, R29, R6.reuse, c[0x0][0x168] ;  /* 0x00005a001d247625 */ /* 0x080fe400078e0206 */
[----:B------:R1:W4:Y:S02]  /*0460*/  LDG.E.EL.U16 R34, [R34.64] ;  /* 0x0000000422227981 */ /* 0x000324000c2e1500 */
[----:B0-----:R-:W-:Y:S02]  /*0470*/  IMAD.WIDE R18, R33, R6, c[0x0][0x178] ;  /* 0x00005e0021127625 */ /* 0x001fe400078e0206 */
[----:B------:R0:W4:Y:S01]  /*0480*/  LDG.E.EL.U16 R33, [R22.64] ;  /* 0x0000000416217981 */ /* 0x000122000c2e1500 */
[----:B--2---:R-:W-:Y:S02]  /*0490*/  SHF.L.U32 R16, R16, 0x10, RZ ;  /* 0x0000001010107819 */ /* 0x004fe400000006ff */
[----:B---3--:R-:W-:Y:S02]  /*04a0*/  SHF.L.U32 R32, R8, 0x10, RZ ;  /* 0x0000001008207819 */ /* 0x008fe400000006ff */
[----:B------:R2:W3:Y:S03]  /*04b0*/  LDG.E.EL.U16 R8, [R36.64] ;  /* 0x0000000424087981 */ /* 0x0004e6000c2e1500 */
[----:B-1----:R-:W-:Y:S01]  /*04c0*/  FADD R21, R16, R32 ;  /* 0x0000002010157221 */ /* 0x002fe20000000000 */
[----:B------:R-:W-:-:S02]  /*04d0*/  IADD3 R32, R9, 0x1c, RZ ;  /* 0x0000001c09207810 */ /* 0x000fc40007ffe0ff */
[----:B-----5:R-:W-:Y:S02]  /*04e0*/  SHF.L.U32 R16, R7, 0x10, RZ ;  /* 0x0000001007107819 */ /* 0x020fe400000006ff */
[----:B------:R-:W-:Y:S01]  /*04f0*/  LOP3.LUT R32, R2, R32, RZ, 0xfc, !PT ;  /* 0x0000002002207212 */ /* 0x000fe200078efcff */
[----:B------:R1:W5:Y:S02]  /*0500*/  LDG.E.EL.U16 R7, [R18.64] ;  /* 0x0000000412077981 */ /* 0x000364000c2e1500 */
[----:B0-----:R-:W-:Y:S01]  /*0510*/  FADD R22, R16, R21 ;  /* 0x0000001510167221 */ /* 0x001fe20000000000 */
[----:B------:R-:W-:Y:S01]  /*0520*/  IMAD.WIDE R20, R29, R6, c[0x0][0x178] ;  /* 0x00005e001d147625 */ /* 0x000fe200078e0206 */
[----:B------:R-:W-:-:S04]  /*0530*/  SHF.L.U32 R35, R13, 0x10, RZ ;  /* 0x000000100d237819 */ /* 0x000fc800000006ff */
[----:B------:R0:W5:Y:S01]  /*0540*/  LDG.E.EL.U16 R16, [R20.64] ;  /* 0x0000000414107981 */ /* 0x000162000c2e1500 */
[----:B-1----:R-:W-:Y:S01]  /*0550*/  IMAD.WIDE R18, R32, R6, c[0x0][0x160] ;  /* 0x0000580020127625 */ /* 0x002fe200078e0206 */
[----:B------:R-:W-:-:S03]  /*0560*/  FADD R35, R35, R22 ;  /* 0x0000001623237221 */ /* 0x000fc60000000000 */
[-C--:B------:R-:W-:Y:S01]  /*0570*/  IMAD.WIDE R22, R32, R6.reuse, c[0x0][0x170] ;  /* 0x00005c0020167625 */ /* 0x080fe200078e0206 */
[----:B------:R1:W5:Y:S01]  /*0580*/  LDG.E.EL.U16 R13, [R18.64] ;  /* 0x00000004120d7981 */ /* 0x000362000c2e1500 */
[----:B0-----:R-:W-:Y:S02]  /*0590*/  IADD3 R21, R9, 0x20, RZ ;  /* 0x0000002009157810 */ /* 0x001fe40007ffe0ff */
[----:B-1----:R-:W-:Y:S02]  /*05a0*/  SHF.L.U32 R18, R25, 0x10, RZ ;  /* 0x0000001019127819 */ /* 0x002fe400000006ff */
[----:B------:R-:W-:Y:S02]  /*05b0*/  SHF.L.U32 R19, R15, 0x10, RZ ;  /* 0x000000100f137819 */ /* 0x000fe400000006ff */
[----:B------:R-:W-:Y:S01]  /*05c0*/  LOP3.LUT R25, R2, R21, RZ, 0xfc, !PT ;  /* 0x0000001502197212 */ /* 0x000fe200078efcff */
[----:B------:R0:W5:Y:S01]  /*05d0*/  LDG.E.EL.U16 R15, [R22.64] ;  /* 0x00000004160f7981 */ /* 0x000162000c2e1500 */
[----:B--2---:R-:W-:Y:S01]  /*05e0*/  IMAD.WIDE R36, R32, R6, c[0x0][0x168] ;  /* 0x00005a0020247625 */ /* 0x004fe200078e0206 */
[----:B------:R-:W-:-:S03]  /*05f0*/  FFMA R26, R35, R35, R26 ;  /* 0x00000023231a7223 */ /* 0x000fc6000000001a */
[-C--:B------:R-:W-:Y:S01]  /*0600*/  IMAD.WIDE R20, R32, R6.reuse, c[0x0][0x178] ;  /* 0x00005e0020147625 */ /* 0x080fe200078e0206 */
[----:B------:R1:W2:Y:S01]  /*0610*/  LDG.E.EL.U16 R29, [R36.64] ;  /* 0x00000004241d7981 */ /* 0x0002a2000c2e1500 */
[----:B0-----:R-:W-:Y:S02]  /*0620*/  FADD R22, R18, R19 ;  /* 0x0000001312167221 */ /* 0x001fe40000000000 */
[----:B------:R-:W-:Y:S01]  /*0630*/  IMAD.WIDE R18, R25, R6, c[0x0][0x160] ;  /* 0x0000580019127625 */ /* 0x000fe200078e0206 */
[----:B------:R-:W-:Y:S02]  /*0640*/  SHF.L.U32 R23, R28, 0x10, RZ ;  /* 0x000000101c177819 */ /* 0x000fe400000006ff */
[----:B------:R-:W-:Y:S01]  /*0650*/  SHF.L.U32 R27, R27, 0x10, RZ ;  /* 0x000000101b1b7819 */ /* 0x000fe200000006ff */
[----:B------:R0:W2:Y:S04]  /*0660*/  LDG.E.EL.U16 R28, [R20.64] ;  /* 0x00000004141c7981 */ /* 0x0000a8000c2e1500 */
[----:B------:R0:W2:Y:S01]  /*0670*/  LDG.E.EL.U16 R32, [R18.64] ;  /* 0x0000000412207981 */ /* 0x0000a2000c2e1500 */
[----:B------:R-:W-:Y:S01]  /*0680*/  FADD R35, R23, R22 ;  /* 0x0000001617237221 */ /* 0x000fe20000000000 */
[----:B------:R-:W-:-:S02]  /*0690*/  SHF.L.U32 R22, R5, 0x10, RZ ;  /* 0x0000001005167819 */ /* 0x000fc400000006ff */
[----:B0-----:R-:W-:-:S04]  /*06a0*/  IADD3 R19, R9, 0x24, RZ ;  /* 0x0000002409137810 */ /* 0x001fc80007ffe0ff */
[----:B------:R-:W-:Y:S01]  /*06b0*/  LOP3.LUT R5, R2, R19, RZ, 0xfc, !PT ;  /* 0x0000001302057212 */ /* 0x000fe200078efcff */
[-C--:B------:R-:W-:Y:S01]  /*06c0*/  IMAD.WIDE R18, R25, R6.reuse, c[0x0][0x170] ;  /* 0x00005c0019127625 */ /* 0x080fe200078e0206 */
[----:B------:R-:W-:Y:S01]  /*06d0*/  SHF.L.U32 R23, R17, 0x10, RZ ;  /* 0x0000001011177819 */ /* 0x000fe200000006ff */
[----:B------:R-:W-:Y:S02]  /*06e0*/  FADD R27, R27, R35 ;  /* 0x000000231b1b7221 */ /* 0x000fe40000000000 */
[-C--:B-1----:R-:W-:Y:S02]  /*06f0*/  IMAD.WIDE R36, R25, R6.reuse, c[0x0][0x168] ;  /* 0x00005a0019247625 */ /* 0x082fe400078e0206 */
[----:B------:R0:W2:Y:S01]  /*0700*/  LDG.E.EL.U16 R18, [R18.64] ;  /* 0x0000000412127981 */ /* 0x0000a2000c2e1500 */
[----:B------:R-:W-:Y:S01]  /*0710*/  FADD R35, R22, R23 ;  /* 0x0000001716237221 */ /* 0x000fe20000000000 */
[CC--:B------:R-:W-:Y:S02]  /*0720*/  IMAD.WIDE R20, R5.reuse, R6.reuse, c[0x0][0x160] ;  /* 0x0000580005147625 */ /* 0x0c0fe400078e0206 */
[----:B------:R1:W2:Y:S02]  /*0730*/  LDG.E.EL.U16 R17, [R36.64] ;  /* 0x0000000424117981 */ /* 0x0002a4000c2e1500 */
[----:B------:R-:W-:-:S02]  /*0740*/  IMAD.WIDE R22, R5, R6, c[0x0][0x168] ;  /* 0x00005a0005167625 */ /* 0x000fc400078e0206 */
[----:B------:R1:W2:Y:S01]  /*0750*/  LDG.E.EL.U16 R20, [R20.64] ;  /* 0x0000000414147981 */ /* 0x0002a2000c2e1500 */
[----:B0-----:R-:W-:Y:S01]  /*0760*/  SHF.L.U32 R19, R24, 0x10, RZ ;  /* 0x0000001018137819 */ /* 0x001fe200000006ff */
[----:B------:R-:W-:Y:S02]  /*0770*/  IMAD.WIDE R24, R25, R6, c[0x0][0x178] ;  /* 0x00005e0019187625 */ /* 0x000fe400078e0206 */
[----:B------:R0:W2:Y:S02]  /*0780*/  LDG.E.EL.U16 R22, [R22.64] ;  /* 0x0000000416167981 */ /* 0x0000a4000c2e1500 */
[----:B------:R-:W-:Y:S01]  /*0790*/  FADD R35, R19, R35 ;  /* 0x0000002313237221 */ /* 0x000fe20000000000 */
[----:B------:R-:W-:Y:S01]  /*07a0*/  IADD3 R19, R9, 0x28, RZ ;  /* 0x0000002809137810 */ /* 0x000fe20007ffe0ff */
[----:B-1----:R-:W-:Y:S01]  /*07b0*/  FFMA R36, R27, R27, R26 ;  /* 0x0000001b1b247223 */ /* 0x002fe2000000001a */
[----:B------:R-:W-:Y:S01]  /*07c0*/  SHF.L.U32 R21, R31, 0x10, RZ ;  /* 0x000000101f157819 */ /* 0x000fe200000006ff */
[----:B------:R1:W2:Y:S01]  /*07d0*/  LDG.E.EL.U16 R37, [R24.64] ;  /* 0x0000000418257981 */ /* 0x0002a2000c2e1500 */
[----:B------:R-:W-:-:S02]  /*07e0*/  LOP3.LUT R19, R2, R19, RZ, 0xfc, !PT ;  /* 0x0000001302137212 */ /* 0x000fc400078efcff */
[----:B0-----:R-:W-:Y:S01]  /*07f0*/  SHF.L.U32 R23, R30, 0x10, RZ ;  /* 0x000000101e177819 */ /* 0x001fe200000006ff */
[----:B------:R-:W-:-:S04]  /*0800*/  IMAD.WIDE R30, R5, R6, c[0x0][0x178] ;  /* 0x00005e00051e7625 */ /* 0x000fc800078e0206 */
[-C--:B------:R-:W-:Y:S01]  /*0810*/  IMAD.WIDE R26, R5, R6.reuse, c[0x0][0x170] ;  /* 0x00005c00051a7625 */ /* 0x080fe200078e0206 */
[----:B------:R-:W-:Y:S02]  /*0820*/  FADD R5, R21, R23 ;  /* 0x0000001715057221 */ /* 0x000fe40000000000 */
[----:B------:R0:W2:Y:S01]  /*0830*/  LDG.E.EL.U16 R21, [R30.64] ;  /* 0x000000041e157981 */ /* 0x0000a2000c2e1500 */
[----:B-1----:R-:W-:-:S03]  /*0840*/  IMAD.WIDE R24, R19, R6, c[0x0][0x168] ;  /* 0x00005a0013187625 */ /* 0x002fc600078e0206 */
[----:B------:R1:W2:Y:S04]  /*0850*/  LDG.E.EL.U16 R26, [R26.64] ;  /* 0x000000041a1a7981 */ /* 0x0002a8000c2e1500 */
[----:B------:R3:W2:Y:S01]  /*0860*/  LDG.E.EL.U16 R24, [R24.64] ;  /* 0x0000000418187981 */ /* 0x0006a2000c2e1500 */
[----:B0-----:R-:W-:-:S05]  /*0870*/  IMAD.WIDE R30, R19, R6, c[0x0][0x160] ;  /* 0x00005800131e7625 */ /* 0x001fca00078e0206 */
[----:B------:R0:W2:Y:S01]  /*0880*/  LDG.E.EL.U16 R23, [R30.64] ;  /* 0x000000041e177981 */ /* 0x0000a2000c2e1500 */
[----:B------:R-:W-:Y:S02]  /*0890*/  SHF.L.U32 R11, R11, 0x10, RZ ;  /* 0x000000100b0b7819 */ /* 0x000fe400000006ff */
[----:B------:R-:W-:-:S03]  /*08a0*/  SHF.L.U32 R3, R3, 0x10, RZ ;  /* 0x0000001003037819 */ /* 0x000fc600000006ff */
[----:B------:R-:W-:Y:S01]  /*08b0*/  FADD R11, R11, R35 ;  /* 0x000000230b0b7221 */ /* 0x000fe20000000000 */
[----:B-1----:R-:W-:Y:S01]  /*08c0*/  SHF.L.U32 R27, R4, 0x10, RZ ;  /* 0x00000010041b7819 */ /* 0x002fe200000006ff */
[----:B------:R-:W-:Y:S02]  /*08d0*/  FADD R35, R3, R5 ;  /* 0x0000000503237221 */ /* 0x000fe40000000000 */
[----:B------:R-:W-:Y:S01]  /*08e0*/  FFMA R36, R11, R11, R36 ;  /* 0x0000000b0b247223 */ /* 0x000fe20000000024 */
[----:B------:R-:W-:Y:S01]  /*08f0*/  IADD3 R11, R9, 0x2c, RZ ;  /* 0x0000002c090b7810 */ /* 0x000fe20007ffe0ff */
[CC--:B------:R-:W-:Y:S01]  /*0900*/  IMAD.WIDE R4, R19.reuse, R6.reuse, c[0x0][0x170] ;  /* 0x00005c0013047625 */ /* 0x0c0fe200078e0206 */
[----:B----4-:R-:W-:Y:S02]  /*0910*/  SHF.L.U32 R34, R34, 0x10, RZ ;  /* 0x0000001022227819 */ /* 0x010fe400000006ff */
[----:B------:R-:W-:Y:S01]  /*0920*/  LOP3.LUT R11, R2, R11, RZ, 0xfc, !PT ;  /* 0x0000000b020b7212 */ /* 0x000fe200078efcff */
[----:B0-----:R-:W-:Y:S01]  /*0930*/  IMAD.WIDE R30, R19, R6, c[0x0][0x178] ;  /* 0x00005e00131e7625 */ /* 0x001fe200078e0206 */
[----:B------:R-:W-:Y:S01]  /*0940*/  SHF.L.U32 R19, R14, 0x10, RZ ;  /* 0x000000100e137819 */ /* 0x000fe200000006ff */
[----:B------:R0:W4:Y:S01]  /*0950*/  LDG.E.EL.U16 R3, [R4.64] ;  /* 0x0000000404037981 */ /* 0x000122000c2e1500 */
[----:B------:R-:W-:-:S02]  /*0960*/  SHF.L.U32 R12, R12, 0x10, RZ ;  /* 0x000000100c0c7819 */ /* 0x000fc400000006ff */
[----:B------:R-:W-:Y:S01]  /*0970*/  SHF.L.U32 R10, R10, 0x10, RZ ;  /* 0x000000100a0a7819 */ /* 0x000fe200000006ff */
[----:B------:R-:W-:Y:S01]  /*0980*/  FADD R19, R19, R34 ;  /* 0x0000002213137221 */ /* 0x000fe20000000000 */
[----:B0-----:R0:W4:Y:S03]  /*0990*/  LDG.E.EL.U16 R4, [R30.64] ;  /* 0x000000041e047981 */ /* 0x001126000c2e1500 */
[----:B------:R-:W-:Y:S01]  /*09a0*/  FADD R19, R10, R19 ;  /* 0x000000130a137221 */ /* 0x000fe20000000000 */
[----:B------:R-:W-:Y:S01]  /*09b0*/  FADD R27, R27, R35 ;  /* 0x000000231b1b7221 */ /* 0x000fe20000000000 */
[----:B0-----:R-:W-:Y:S01]  /*09c0*/  IMAD.WIDE R30, R11, R6, c[0x0][0x168] ;  /* 0x00005a000b1e7625 */ /* 0x001fe200078e0206 */
[----:B------:R-:W-:-:S04]  /*09d0*/  SHF.L.U32 R33, R33, 0x10, RZ ;  /* 0x0000001021217819 */ /* 0x000fc800000006ff */
[----:B------:R0:W4:Y:S01]  /*09e0*/  LDG.E.EL.U16 R5, [R30.64] ;  /* 0x000000041e057981 */ /* 0x000122000c2e1500 */
[----:B------:R-:W-:Y:S01]  /*09f0*/  FFMA R14, R27, R27, R36 ;  /* 0x0000001b1b0e7223 */ /* 0x000fe20000000024 */
[----:B------:R-:W-:-:S04]  /*0a00*/  IMAD.WIDE R34, R11, R6, c[0x0][0x160] ;  /* 0x000058000b227625 */ /* 0x000fc800078e0206 */
[----:B0-----:R-:W-:Y:S01]  /*0a10*/  IMAD.WIDE R30, R11, R6, c[0x0][0x170] ;  /* 0x00005c000b1e7625 */ /* 0x001fe200078e0206 */
[----:B------:R-:W-:-:S04]  /*0a20*/  IADD3 R27, R9, 0x34, RZ ;  /* 0x00000034091b7810 */ /* 0x000fc80007ffe0ff */
[----:B------:R-:W-:Y:S02]  /*0a30*/  LOP3.LUT R27, R2, R27, RZ, 0xfc, !PT ;  /* 0x0000001b021b7212 */ /* 0x000fe400078efcff */
[----:B---3--:R-:W-:Y:S02]  /*0a40*/  SHF.L.U32 R25, R8, 0x10, RZ ;  /* 0x0000001008197819 */ /* 0x008fe400000006ff */
[----:B------:R0:W3:Y:S03]  /*0a50*/  LDG.E.EL.U16 R8, [R34.64] ;  /* 0x0000000422087981 */ /* 0x0000e6000c2e1500 */
[----:B------:R-:W-:Y:S01]  /*0a60*/  FADD R12, R12, R25 ;  /* 0x000000190c0c7221 */ /* 0x000fe20000000000 */
[----:B------:R-:W-:Y:S02]  /*0a70*/  IADD3 R25, R9, 0x30, RZ ;  /* 0x0000003009197810 */ /* 0x000fe40007ffe0ff */
[----:B-----5:R-:W-:-:S02]  /*0a80*/  SHF.L.U32 R10, R7, 0x10, RZ ;  /* 0x00000010070a7819 */ /* 0x020fc400000006ff */
[----:B------:R-:W-:Y:S01]  /*0a90*/  LOP3.LUT R25, R2, R25, RZ, 0xfc, !PT ;  /* 0x0000001902197212 */ /* 0x000fe200078efcff */
[----:B------:R1:W5:Y:S02]  /*0aa0*/  LDG.E.EL.U16 R7, [R30.64] ;  /* 0x000000041e077981 */ /* 0x000364000c2e1500 */
[----:B------:R-:W-:Y:S01]  /*0ab0*/  FADD R19, R10, R19 ;  /* 0x000000130a137221 */ /* 0x000fe20000000000 */
[----:B------:R-:W-:Y:S01]  /*0ac0*/  FADD R33, R33, R12 ;  /* 0x0000000c21217221 */ /* 0x000fe20000000000 */
[----:B------:R-:W-:Y:S02]  /*0ad0*/  SHF.L.U32 R12, R16, 0x10, RZ ;  /* 0x00000010100c7819 */ /* 0x000fe400000006ff */
[----:B------:R-:W-:Y:S01]  /*0ae0*/  FFMA R16, R19, R19, R14 ;  /* 0x0000001313107223 */ /* 0x000fe2000000000e */
[----:B-1----:R-:W-:Y:S01]  /*0af0*/  IMAD.WIDE R30, R25, R6, c[0x0][0x168] ;  /* 0x00005a00191e7625 */ /* 0x002fe200078e0206 */
[----:B------:R-:W-:-:S03]  /*0b00*/  SHF.L.U32 R14, R13, 0x10, RZ ;  /* 0x000000100d0e7819 */ /* 0x000fc600000006ff */
[-C--:B------:R-:W-:Y:S01]  /*0b10*/  IMAD.WIDE R10, R11, R6.reuse, c[0x0][0x178] ;  /* 0x00005e000b0a7625 */ /* 0x080fe200078e0206 */
[----:B------:R1:W5:Y:S03]  /*0b20*/  LDG.E.EL.U16 R13, [R30.64] ;  /* 0x000000041e0d7981 */ /* 0x000366000c2e1500 */
[CC--:B0-----:R-:W-:Y:S02]  /*0b30*/  IMAD.WIDE R34, R25.reuse, R6.reuse, c[0x0][0x160] ;  /* 0x0000580019227625 */ /* 0x0c1fe400078e0206 */
[----:B------:R0:W5:Y:S02]  /*0b40*/  LDG.E.EL.U16 R10, [R10.64] ;  /* 0x000000040a0a7981 */ /* 0x000164000c2e1500 */
[----:B-1----:R-:W-:Y:S01]  /*0b50*/  IMAD.WIDE R30, R25, R6, c[0x0][0x178] ;  /* 0x00005e00191e7625 */ /* 0x002fe200078e0206 */
[----:B------:R-:W-:Y:S01]  /*0b60*/  SHF.L.U32 R36, R15, 0x10, RZ ;  /* 0x000000100f247819 */ /* 0x000fe200000006ff */
[----:B0-----:R0:W5:Y:S01]  /*0b70*/  LDG.E.EL.U16 R11, [R34.64] ;  /* 0x00000004220b7981 */ /* 0x001162000c2e1500 */
[----:B--2---:R-:W-:-:S03]  /*0b80*/  SHF.L.U32 R29, R29, 0x10, RZ ;  /* 0x000000101d1d7819 */ /* 0x004fc600000006ff */
[----:B------:R1:W2:Y:S01]  /*0b90*/  LDG.E.EL.U16 R15, [R30.64] ;  /* 0x000000041e0f7981 */ /* 0x0002a2000c2e1500 */
[----:B------:R-:W-:Y:S01]  /*0ba0*/  FADD R19, R12, R33 ;  /* 0x000000210c137221 */ /* 0x000fe20000000000 */
[----:B------:R-:W-:Y:S01]  /*0bb0*/  FADD R29, R14, R29 ;  /* 0x0000001d0e1d7221 */ /* 0x000fe20000000000 */
[----:B0-----:R-:W-:-:S04]  /*0bc0*/  IMAD.WIDE R34, R25, R6, c[0x0][0x170] ;  /* 0x00005c0019227625 */ /* 0x001fc800078e0206 */
[CC--:B-1----:R-:W-:Y:S01]  /*0bd0*/  IMAD.WIDE R30, R27.reuse, R6.reuse, c[0x0][0x168] ;  /* 0x00005a001b1e7625 */ /* 0x0c2fe200078e0206 */
[----:B------:R0:W2:Y:S01]  /*0be0*/  LDG.E.EL.U16 R12, [R34.64] ;  /* 0x00000004220c7981 */ /* 0x0000a2000c2e1500 */
[----:B------:R-:W-:Y:S01]  /*0bf0*/  FADD R36, R36, R29 ;  /* 0x0000001d24247221 */ /* 0x000fe20000000000 */
[----:B------:R-:W-:Y:S01]  /*0c00*/  SHF.L.U32 R33, R28, 0x10, RZ ;  /* 0x000000101c217819 */ /* 0x000fe200000006ff */
[CC--:B------:R-:W-:Y:S01]  /*0c10*/  IMAD.WIDE R28, R27.reuse, R6.reuse, c[0x0][0x170] ;  /* 0x00005c001b1c7625 */ /* 0x0c0fe200078e0206 */
[----:B------:R1:W2:Y:S03]  /*0c20*/  LDG.E.EL.U16 R25, [R30.64] ;  /* 0x000000041e197981 */ /* 0x0002a6000c2e1500 */
[----:B0-----:R-:W-:-:S04]  /*0c30*/  IMAD.WIDE R34, R27, R6, c[0x0][0x160] ;  /* 0x000058001b227625 */ /* 0x001fc800078e0206 */
[----:B-1----:R-:W-:Y:S01]  /*0c40*/  IMAD.WIDE R30, R27, R6, c[0x0][0x178] ;  /* 0x00005e001b1e7625 */ /* 0x002fe200078e0206 */
[----:B------:R-:W-:Y:S01]  /*0c50*/  SHF.L.U32 R27, R32, 0x10, RZ ;  /* 0x00000010201b7819 */ /* 0x000fe200000006ff */
[----:B------:R-:W-:Y:S01]  /*0c60*/  FADD R36, R33, R36 ;  /* 0x0000002421247221 */ /* 0x000fe20000000000 */
[----:B------:R-:W-:Y:S01]  /*0c70*/  IADD3 R33, R9, 0x38, RZ ;  /* 0x0000003809217810 */ /* 0x000fe20007ffe0ff */
[----:B------:R0:W2:Y:S01]  /*0c80*/  LDG.E.EL.U16 R14, [R34.64] ;  /* 0x00000004220e7981 */ /* 0x0000a2000c2e1500 */
[----:B------:R-:W-:-:S05]  /*0c90*/  SHF.L.U32 R32, R17, 0x10, RZ ;  /* 0x0000001011207819 */ /* 0x000fca00000006ff */
[----:B------:R-:W-:Y:S01]  /*0ca0*/  FADD R27, R27, R32 ;  /* 0x000000201b1b7221 */ /* 0x000fe20000000000 */
[----:B------:R-:W-:Y:S01]  /*0cb0*/  SHF.L.U32 R32, R18, 0x10, RZ ;  /* 0x0000001012207819 */ /* 0x000fe200000006ff */
[----:B------:R-:W-:Y:S01]  /*0cc0*/  FFMA R16, R19, R19, R16 ;  /* 0x0000001313107223 */ /* 0x000fe20000000010 */
[----:B------:R-:W-:Y:S01]  /*0cd0*/  LOP3.LUT R33, R2, R33, RZ, 0xfc, !PT ;  /* 0x0000002102217212 */ /* 0x000fe200078efcff */
[----:B------:R1:W2:Y:S01]  /*0ce0*/  LDG.E.EL.U16 R19, [R28.64] ;  /* 0x000000041c137981 */ /* 0x0002a2000c2e1500 */
[----:B0-----:R-:W-:Y:S01]  /*0cf0*/  SHF.L.U32 R35, R20, 0x10, RZ ;  /* 0x0000001014237819 */ /* 0x001fe200000006ff */
[----:B------:R-:W-:Y:S01]  /*0d00*/  FADD R20, R32, R27 ;  /* 0x0000001b20147221 */ /* 0x000fe20000000000 */
[----:B------:R-:W-:Y:S02]  /*0d10*/  SHF.L.U32 R22, R22, 0x10, RZ ;  /* 0x0000001016167819 */ /* 0x000fe400000006ff */
[----:B------:R-:W-:Y:S02]  /*0d20*/  SHF.L.U32 R37, R37, 0x10, RZ ;  /* 0x0000001025257819 */ /* 0x000fe400000006ff */
[----:B------:R-:W-:Y:S01]  /*0d30*/  IADD3 R27, R9, 0x3c, RZ ;  /* 0x0000003c091b7810 */ /* 0x000fe20007ffe0ff */
[----:B------:R-:W-:Y:S01]  /*0d40*/  FFMA R34, R36, R36, R16 ;  /* 0x0000002424227223 */ /* 0x000fe20000000010 */
[----:B-1----:R0:W2:Y:S01]  /*0d50*/  LDG.E.EL.U16 R28, [R30.64] ;  /* 0x000000041e1c7981 */ /* 0x0020a2000c2e1500 */
[-C--:B------:R-:W-:Y:S01]  /*0d60*/  IMAD.WIDE R16, R33, R6.reuse, c[0x0][0x160] ;  /* 0x0000580021107625 */ /* 0x080fe200078e0206 */
[----:B------:R-:W-:Y:S01]  /*0d70*/  FADD R20, R37, R20 ;  /* 0x0000001425147221 */ /* 0x000fe20000000000 */
[----:B------:R-:W-:Y:S01]  /*0d80*/  FADD R35, R35, R22 ;  /* 0x0000001623237221 */ /* 0x000fe20000000000 */
[----:B------:R-:W-:Y:S01]  /*0d90*/  LOP3.LUT R27, R2, R27, RZ, 0xfc, !PT ;  /* 0x0000001b021b7212 */ /* 0x000fe200078efcff */
[CC--:B------:R-:W-:Y:S01]  /*0da0*/  IMAD.WIDE R36, R33.reuse, R6.reuse, c[0x0][0x178] ;  /* 0x00005e0021247625 */ /* 0x0c0fe200078e0206 */
[----:B------:R1:W2:Y:S03]  /*0db0*/  LDG.E.EL.U16 R18, [R16.64] ;  /* 0x0000000410127981 */ /* 0x0002a6000c2e1500 */
[----:B0-----:R-:W-:Y:S01]  /*0dc0*/  IMAD.WIDE R30, R33, R6, c[0x0][0x168] ;  /* 0x00005a00211e7625 */ /* 0x001fe200078e0206 */
[----:B------:R-:W-:-:S02]  /*0dd0*/  SHF.L.U32 R26, R26, 0x10, RZ ;  /* 0x000000101a1a7819 */ /* 0x000fc400000006ff */
[----:B------:R-:W-:Y:S02]  /*0de0*/  SHF.L.U32 R22, R24, 0x10, RZ ;  /* 0x0000001018167819 */ /* 0x000fe400000006ff */
[----:B------:R0:W2:Y:S01]  /*0df0*/  LDG.E.EL.U16 R29, [R30.64] ;  /* 0x000000041e1d7981 */ /* 0x0000a2000c2e1500 */
[----:B------:R-:W-:Y:S01]  /*0e00*/  IADD3 R9, R9, 0x40, RZ ;  /* 0x0000004009097810 */ /* 0x000fe20007ffe0ff */
[----:B-1----:R-:W-:Y:S01]  /*0e10*/  IMAD.WIDE R16, R27, R6, c[0x0][0x168] ;  /* 0x00005a001b107625 */ /* 0x002fe200078e0206 */
[----:B------:R-:W-:Y:S01]  /*0e20*/  SHF.L.U32 R23, R23, 0x10, RZ ;  /* 0x0000001017177819 */ /* 0x000fe200000006ff */
[----:B------:R-:W-:Y:S01]  /*0e30*/  FADD R26, R26, R35 ;  /* 0x000000231a1a7221 */ /* 0x000fe20000000000 */
[----:B------:R-:W-:-:S03]  /*0e40*/  SHF.L.U32 R21, R21, 0x10, RZ ;  /* 0x0000001015157819 */ /* 0x000fc600000006ff */
[----:B------:R1:W2:Y:S01]  /*0e50*/  LDG.E.EL.U16 R16, [R16.64] ;  /* 0x0000000410107981 */ /* 0x0002a2000c2e1500 */
[----:B0-----:R-:W-:-:S03]  /*0e60*/  IMAD.WIDE R30, R33, R6, c[0x0][0x170] ;  /* 0x00005c00211e7625 */ /* 0x001fc600078e0206 */
[----:B------:R0:W2:Y:S01]  /*0e70*/  LDG.E.EL.U16 R33, [R36.64] ;  /* 0x0000000424217981 */ /* 0x0000a2000c2e1500 */
[----:B------:R-:W-:-:S03]  /*0e80*/  LOP3.LUT R24, R2, R9, RZ, 0xfc, !PT ;  /* 0x0000000902187212 */ /* 0x000fc600078efcff */
[----:B------:R1:W2:Y:S01]  /*0e90*/  LDG.E.EL.U16 R32, [R30.64] ;  /* 0x000000041e207981 */ /* 0x0002a2000c2e1500 */
[----:B0-----:R-:W-:Y:S01]  /*0ea0*/  FADD R36, R23, R22 ;  /* 0x0000001617247221 */ /* 0x001fe20000000000 */
[----:B------:R-:W-:Y:S01]  /*0eb0*/  IMAD.WIDE R22, R27, R6, c[0x0][0x178] ;  /* 0x00005e001b167625 */ /* 0x000fe200078e0206 */
[----:B------:R-:W-:Y:S01]  /*0ec0*/  FFMA R37, R20, R20, R34 ;  /* 0x0000001414257223 */ /* 0x000fe20000000022 */
[----:B------:R-:W-:Y:S02]  /*0ed0*/  FADD R34, R21, R26 ;  /* 0x0000001a15227221 */ /* 0x000fe40000000000 */
[CC--:B-1----:R-:W-:Y:S01]  /*0ee0*/  IMAD.WIDE R30, R27.reuse, R6.reuse, c[0x0][0x160] ;  /* 0x000058001b1e7625 */ /* 0x0c2fe200078e0206 */
[----:B------:R0:W2:Y:S03]  /*0ef0*/  LDG.E.EL.U16 R17, [R22.64] ;  /* 0x0000000416117981 */ /* 0x0000a6000c2e1500 */
[-C--:B------:R-:W-:Y:S01]  /*0f00*/  IMAD.WIDE R20, R27, R6.reuse, c[0x0][0x170] ;  /* 0x00005c001b147625 */ /* 0x080fe200078e0206 */
[----:B------:R1:W2:Y:S03]  /*0f10*/  LDG.E.EL.U16 R35, [R30.64] ;  /* 0x000000041e237981 */ /* 0x0002a6000c2e1500 */
[----:B------:R-:W-:-:S02]  /*0f20*/  IMAD.WIDE R26, R24, R6, c[0x0][0x160] ;  /* 0x00005800181a7625 */ /* 0x000fc400078e0206 */
[----:B------:R4:W2:Y:S02]  /*0f30*/  LDG.E.EL.U16 R20, [R20.64] ;  /* 0x0000000414147981 */ /* 0x0008a4000c2e1500 */
[----:B0-----:R-:W-:-:S04]  /*0f40*/  IMAD.WIDE R22, R24, R6, c[0x0][0x168] ;  /* 0x00005a0018167625 */ /* 0x001fc800078e0206 */
[CC--:B-1----:R-:W-:Y:S02]  /*0f50*/  IMAD.WIDE R30, R24.reuse, R6.reuse, c[0x0][0x170] ;  /* 0x00005c00181e7625 */ /* 0x0c2fe400078e0206 */
[----:B------:R-:W2:Y:S04]  /*0f60*/  LDG.E.EL.U16 R22, [R22.64] ;  /* 0x0000000416167981 */ /* 0x000ea8000c2e1500 */
[----:B----4-:R0:W4:Y:S04]  /*0f70*/  LDG.E.EL.U16 R21, [R26.64] ;  /* 0x000000041a157981 */ /* 0x010128000c2e1500 */
[----:B------:R-:W4:Y:S01]  /*0f80*/  LDG.E.EL.U16 R30, [R30.64] ;  /* 0x000000041e1e7981 */ /* 0x000f22000c2e1500 */
[----:B0-----:R-:W-:-:S05]  /*0f90*/  IMAD.WIDE R26, R24, R6, c[0x0][0x178] ;  /* 0x00005e00181a7625 */ /* 0x001fca00078e0206 */
[----:B------:R-:W4:Y:S01]  /*0fa0*/  LDG.E.EL.U16 R6, [R26.64] ;  /* 0x000000041a067981 */ /* 0x000f22000c2e1500 */
[----:B------:R-:W-:Y:S02]  /*0fb0*/  SHF.L.U32 R5, R5, 0x10, RZ ;  /* 0x0000001005057819 */ /* 0x000fe400000006ff */
[----:B------:R-:W-:Y:S02]  /*0fc0*/  SHF.L.U32 R3, R3, 0x10, RZ ;  /* 0x0000001003037819 */ /* 0x000fe400000006ff */
[----:B------:R-:W-:-:S03]  /*0fd0*/  SHF.L.U32 R4, R4, 0x10, RZ ;  /* 0x0000001004047819 */ /* 0x000fc600000006ff */
[----:B------:R-:W-:Y:S01]  /*0fe0*/  FADD R3, R3, R36 ;  /* 0x0000002403037221 */ /* 0x000fe20000000000 */
[----:B------:R-:W-:-:S03]  /*0ff0*/  FFMA R37, R34, R34, R37 ;  /* 0x0000002222257223 */ /* 0x000fc60000000025 */
[----:B------:R-:W-:-:S04]  /*1000*/  FADD R4, R4, R3 ;  /* 0x0000000304047221 */ /* 0x000fc80000000000 */
[----:B------:R-:W-:Y:S01]  /*1010*/  FFMA R37, R4, R4, R37 ;  /* 0x0000000404257223 */ /* 0x000fe20000000025 */
[----:B------:R-:W-:Y:S02]  /*1020*/  ISETP.GE.U32.AND P0, PT, R9, 0xffc, PT ;  /* 0x00000ffc0900780c */ /* 0x000fe40003f06070 */
[----:B---3--:R-:W-:-:S05]  /*1030*/  SHF.L.U32 R8, R8, 0x10, RZ ;  /* 0x0000001008087819 */ /* 0x008fca00000006ff */
[----:B------:R-:W-:Y:S01]  /*1040*/  FADD R8, R8, R5 ;  /* 0x0000000508087221 */ /* 0x000fe20000000000 */
[----:B-----5:R-:W-:-:S05]  /*1050*/  SHF.L.U32 R7, R7, 0x10, RZ ;  /* 0x0000001007077819 */ /* 0x020fca00000006ff */
[----:B------:R-:W-:Y:S01]  /*1060*/  FADD R7, R7, R8 ;  /* 0x0000000807077221 */ /* 0x000fe20000000000 */
[----:B------:R-:W-:Y:S02]  /*1070*/  SHF.L.U32 R8, R13, 0x10, RZ ;  /* 0x000000100d087819 */ /* 0x000fe400000006ff */
[----:B------:R-:W-:Y:S02]  /*1080*/  SHF.L.U32 R10, R10, 0x10, RZ ;  /* 0x000000100a0a7819 */ /* 0x000fe400000006ff */
[----:B------:R-:W-:-:S03]  /*1090*/  SHF.L.U32 R11, R11, 0x10, RZ ;  /* 0x000000100b0b7819 */ /* 0x000fc600000006ff */
[----:B------:R-:W-:Y:S02]  /*10a0*/  FADD R10, R10, R7 ;  /* 0x000000070a0a7221 */ /* 0x000fe40000000000 */
[----:B------:R-:W-:Y:S01]  /*10b0*/  FADD R11, R11, R8 ;  /* 0x000000080b0b7221 */ /* 0x000fe20000000000 */
[----:B--2---:R-:W-:Y:S02]  /*10c0*/  SHF.L.U32 R15, R15, 0x10, RZ ;  /* 0x000000100f0f7819 */ /* 0x004fe400000006ff */
[----:B------:R-:W-:Y:S02]  /*10d0*/  SHF.L.U32 R12, R12, 0x10, RZ ;  /* 0x000000100c0c7819 */ /* 0x000fe400000006ff */
[----:B------:R-:W-:-:S03]  /*10e0*/  SHF.L.U32 R25, R25, 0x10, RZ ;  /* 0x0000001019197819 */ /* 0x000fc600000006ff */
[----:B------:R-:W-:Y:S01]  /*10f0*/  FADD R12, R12, R11 ;  /* 0x0000000b0c0c7221 */ /* 0x000fe20000000000 */
[----:B------:R-:W-:-:S03]  /*1100*/  FFMA R37, R10, R10, R37 ;  /* 0x0000000a0a257223 */ /* 0x000fc60000000025 */
[----:B------:R-:W-:Y:S01]  /*1110*/  FADD R12, R15, R12 ;  /* 0x0000000c0f0c7221 */ /* 0x000fe20000000000 */
[----:B------:R-:W-:-:S05]  /*1120*/  SHF.L.U32 R14, R14, 0x10, RZ ;  /* 0x000000100e0e7819 */ /* 0x000fca00000006ff */
[----:B------:R-:W-:Y:S01]  /*1130*/  FADD R14, R14, R25 ;  /* 0x000000190e0e7221 */ /* 0x000fe20000000000 */
[----:B------:R-:W-:Y:S01]  /*1140*/  FFMA R37, R12, R12, R37 ;  /* 0x0000000c0c257223 */ /* 0x000fe20000000025 */
[----:B------:R-:W-:-:S05]  /*1150*/  SHF.L.U32 R19, R19, 0x10, RZ ;  /* 0x0000001013137819 */ /* 0x000fca00000006ff */
[----:B------:R-:W-:Y:S01]  /*1160*/  FADD R19, R19, R14 ;  /* 0x0000000e13137221 */ /* 0x000fe20000000000 */
[----:B------:R-:W-:Y:S02]  /*1170*/  SHF.L.U32 R28, R28, 0x10, RZ ;  /* 0x000000101c1c7819 */ /* 0x000fe400000006ff */
[----:B------:R-:W-:-:S03]  /*1180*/  SHF.L.U32 R18, R18, 0x10, RZ ;  /* 0x0000001012127819 */ /* 0x000fc600000006ff */
[----:B------:R-:W-:Y:S01]  /*1190*/  FADD R28, R28, R19 ;  /* 0x000000131c1c7221 */ /* 0x000fe20000000000 */
[----:B------:R-:W-:-:S05]  /*11a0*/  SHF.L.U32 R29, R29, 0x10, RZ ;  /* 0x000000101d1d7819 */ /* 0x000fca00000006ff */
[----:B------:R-:W-:Y:S01]  /*11b0*/  FADD R29, R18, R29 ;  /* 0x0000001d121d7221 */ /* 0x000fe20000000000 */
[----:B------:R-:W-:Y:S02]  /*11c0*/  SHF.L.U32 R16, R16, 0x10, RZ ;  /* 0x0000001010107819 */ /* 0x000fe400000006ff */
[----:B------:R-:W-:Y:S02]  /*11d0*/  SHF.L.U32 R33, R33, 0x10, RZ ;  /* 0x0000001021217819 */ /* 0x000fe400000006ff */
[----:B------:R-:W-:Y:S01]  /*11e0*/  SHF.L.U32 R32, R32, 0x10, RZ ;  /* 0x0000001020207819 */ /* 0x000fe200000006ff */
[----:B------:R-:W-:-:S04]  /*11f0*/  FFMA R37, R28, R28, R37 ;  /* 0x0000001c1c257223 */ /* 0x000fc80000000025 */
[----:B------:R-:W-:Y:S01]  /*1200*/  FADD R32, R32, R29 ;  /* 0x0000001d20207221 */ /* 0x000fe20000000000 */
[----:B------:R-:W-:Y:S02]  /*1210*/  SHF.L.U32 R35, R35, 0x10, RZ ;  /* 0x0000001023237819 */ /* 0x000fe400000006ff */
[----:B------:R-:W-:-:S03]  /*1220*/  SHF.L.U32 R20, R20, 0x10, RZ ;  /* 0x0000001014147819 */ /* 0x000fc600000006ff */
[----:B------:R-:W-:Y:S01]  /*1230*/  FADD R35, R35, R16 ;  /* 0x0000001023237221 */ /* 0x000fe20000000000 */
[----:B------:R-:W-:Y:S01]  /*1240*/  SHF.L.U32 R17, R17, 0x10, RZ ;  /* 0x0000001011117819 */ /* 0x000fe200000006ff */
[----:B------:R-:W-:Y:S01]  /*1250*/  FADD R32, R33, R32 ;  /* 0x0000002021207221 */ /* 0x000fe20000000000 */
[----:B------:R-:W-:Y:S02]  /*1260*/  SHF.L.U32 R22, R22, 0x10, RZ ;  /* 0x0000001016167819 */ /* 0x000fe400000006ff */
[----:B----4-:R-:W-:Y:S01]  /*1270*/  SHF.L.U32 R21, R21, 0x10, RZ ;  /* 0x0000001015157819 */ /* 0x010fe200000006ff */
[----:B------:R-:W-:Y:S01]  /*1280*/  FADD R20, R20, R35 ;  /* 0x0000002314147221 */ /* 0x000fe20000000000 */
[----:B------:R-:W-:-:S03]  /*1290*/  SHF.L.U32 R30, R30, 0x10, RZ ;  /* 0x000000101e1e7819 */ /* 0x000fc600000006ff */
[----:B------:R-:W-:Y:S01]  /*12a0*/  FADD R21, R21, R22 ;  /* 0x0000001615157221 */ /* 0x000fe20000000000 */
[----:B------:R-:W-:Y:S01]  /*12b0*/  FFMA R37, R32, R32, R37 ;  /* 0x0000002020257223 */ /* 0x000fe20000000025 */
[----:B------:R-:W-:Y:S02]  /*12c0*/  FADD R20, R17, R20 ;  /* 0x0000001411147221 */ /* 0x000fe40000000000 */
[----:B------:R-:W-:Y:S01]  /*12d0*/  FADD R21, R30, R21 ;  /* 0x000000151e157221 */ /* 0x000fe20000000000 */
[----:B------:R-:W-:Y:S01]  /*12e0*/  SHF.L.U32 R6, R6, 0x10, RZ ;  /* 0x0000001006067819 */ /* 0x000fe200000006ff */
[----:B------:R-:W-:-:S04]  /*12f0*/  FFMA R37, R20, R20, R37 ;  /* 0x0000001414257223 */ /* 0x000fc80000000025 */
[----:B------:R-:W-:-:S04]  /*1300*/  FADD R6, R6, R21 ;  /* 0x0000001506067221 */ /* 0x000fc80000000000 */
[----:B------:R-:W-:Y:S01]  /*1310*/  FFMA R26, R6, R6, R37 ;  /* 0x00000006061a7223 */ /* 0x000fe20000000025 */
[----:B------:R-:W-:Y:S01]  /*1320*/  @P0 CALL.REL.NOINC `(.L_x_1) ;  /* 0x0000001000000944 */ /* 0x000fe20003c00000 */
[----:B------:R-:W-:Y:S05]  /*1330*/  BRA `(.L_x_2) ;  /* 0xffffedc000007947 */ /* 0x000fea000383ffff */
.L_x_1:
[----:B------:R-:W-:Y:S05]  /*1340*/  BSYNC B0 ;  /* 0x0000000000007941 */ /* 0x000fea0003800000 */
.L_x_0:
[----:B------:R-:W0:Y:S01]  /*1350*/  SHFL.BFLY PT, R3, R26, 0x2, 0x1f ;  /* 0x0c401f001a037f89 */ /* 0x000e2200000e0000 */
[----:B------:R-:W-:Y:S02]  /*1360*/  MOV R4, 0x39800000 ;  /* 0x3980000000047802 */ /* 0x000fe40000000f00 */
[----:B------:R-:W-:Y:S02]  /*1370*/  MOV R5, 0x2 ;  /* 0x0000000200057802 */ /* 0x000fe40000000f00 */
[----:B------:R-:W-:Y:S01]  /*1380*/  MOV R19, 0xfffffffc ;  /* 0xfffffffc00137802 */ /* 0x000fe20000000f00 */
[----:B0-----:R-:W-:-:S05]  /*1390*/  FADD R6, R3, R26 ;  /* 0x0000001a03067221 */ /* 0x001fca0000000000 */
[----:B------:R-:W0:Y:S02]  /*13a0*/  SHFL.BFLY PT, R3, R6, 0x1, 0x1f ;  /* 0x0c201f0006037f89 */ /* 0x000e2400000e0000 */
[----:B0-----:R-:W-:-:S04]  /*13b0*/  FADD R3, R6, R3 ;  /* 0x0000000306037221 */ /* 0x001fc80000000000 */
[----:B------:R-:W-:Y:S01]  /*13c0*/  FFMA R3, R3, R4, 9.9999999747524270788e-07 ;  /* 0x358637bd03037423 */ /* 0x000fe20000000004 */
[----:B------:R-:W-:-:S05]  /*13d0*/  IMAD.WIDE.U32 R4, R0, R5, c[0x0][0x180] ;  /* 0x0000600000047625 */ /* 0x000fca00078e0005 */
[----:B------:R-:W0:Y:S01]  /*13e0*/  MUFU.RSQ R3, R3 ;  /* 0x0000000300037308 */ /* 0x000e220000001400 */
[----:B------:R-:W-:Y:S02]  /*13f0*/  MOV R0, R4 ;  /* 0x0000000400007202 */ /* 0x000fe40000000f00 */
[----:B------:R-:W-:-:S05]  /*1400*/  MOV R4, 0xffffffff ;  /* 0xffffffff00047802 */ /* 0x000fca0000000f00 */
.L_x_3:
[----:B------:R-:W-:Y:S02]  /*1410*/  IADD3 R19, P0, R19, 0x4, RZ ;  /* 0x0000000413137810 */ /* 0x000fe40007f1e0ff */
[----:B------:R-:W-:Y:S02]  /*1420*/  MOV R21, 0x2 ;  /* 0x0000000200157802 */ /* 0x000fe40000000f00 */
[----:B------:R-:W-:Y:S02]  /*1430*/  LOP3.LUT R20, R2, R19, RZ, 0xfc, !PT ;  /* 0x0000001302147212 */ /* 0x000fe400078efcff */
[----:B------:R-:W-:Y:S02]  /*1440*/  PRMT R15, RZ, 0x7610, R15 ;  /* 0x00007610ff0f7816 */ /* 0x000fe4000000000f */
[----:B------:R-:W-:Y:S01]  /*1450*/  PRMT R16, RZ, 0x7610, R16 ;  /* 0x00007610ff107816 */ /* 0x000fe20000000010 */
[----:B0-----:R-:W-:Y:S01]  /*1460*/  IMAD.WIDE R6, R20, R21, c[0x0][0x160] ;  /* 0x0000580014067625 */ /* 0x001fe200078e0215 */
[----:B------:R-:W-:-:S03]  /*1470*/  PRMT R17, RZ, 0x7610, R17 ;  /* 0x00007610ff117816 */ /* 0x000fc60000000011 */
[CC--:B------:R-:W-:Y:S01]  /*1480*/  IMAD.WIDE R8, R20.reuse, R21.reuse, c[0x0][0x168] ;  /* 0x00005a0014087625 */ /* 0x0c0fe200078e0215 */
[----:B------:R1:W2:Y:S03]  /*1490*/  @!P1 LDG.E.EF.U16 R15, [R6.64] ;  /* 0x00000004060f9981 */ /* 0x0002a6000c0e1500 */
[CC--:B------:R-:W-:Y:S01]  /*14a0*/  IMAD.WIDE R10, R20.reuse, R21.reuse, c[0x0][0x170] ;  /* 0x00005c00140a7625 */ /* 0x0c0fe200078e0215 */
[----:B------:R-:W3:Y:S01]  /*14b0*/  @!P1 LDG.E.EF.U16 R16, [R8.64] ;  /* 0x0000000408109981 */ /* 0x000ee2000c0e1500 */
[----:B------:R-:W-:Y:S02]  /*14c0*/  PRMT R18, RZ, 0x7610, R18 ;  /* 0x00007610ff127816 */ /* 0x000fe40000000012 */
[----:B------:R-:W-:Y:S01]  /*14d0*/  IMAD.WIDE R12, R20, R21, c[0x0][0x178] ;  /* 0x00005e00140c7625 */ /* 0x000fe200078e0215 */
[----:B------:R-:W4:Y:S04]  /*14e0*/  @!P1 LDG.E.EF.U16 R17, [R10.64] ;  /* 0x000000040a119981 */ /* 0x000f28000c0e1500 */
[----:B------:R-:W5:Y:S01]  /*14f0*/  @!P1 LDG.E.EF.U16 R18, [R12.64] ;  /* 0x000000040c129981 */ /* 0x000f62000c0e1500 */
[----:B-1----:R-:W-:-:S02]  /*1500*/  MOV R6, R0 ;  /* 0x0000000000067202 */ /* 0x002fc40000000f00 */
[----:B------:R-:W-:-:S05]  /*1510*/  MOV R7, R5 ;  /* 0x0000000500077202 */ /* 0x000fca0000000f00 */
[----:B------:R1:W5:Y:S01]  /*1520*/  LDG.E.EL.U16 R14, [R6.64] ;  /* 0x00000004060e7981 */ /* 0x000362000c2e1500 */
[----:B------:R-:W-:Y:S02]  /*1530*/  IADD3.X R4, RZ, R4, RZ, P0, !PT ;  /* 0x00000004ff047210 */ /* 0x000fe400007fe4ff */
[----:B------:R-:W-:Y:S02]  /*1540*/  ISETP.GE.U32.AND P0, PT, R19, 0xffc, PT ;  /* 0x00000ffc1300780c */ /* 0x000fe40003f06070 */
[----:B------:R-:W-:Y:S02]  /*1550*/  IADD3 R0, P2, R0, 0x8, RZ ;  /* 0x0000000800007810 */ /* 0x000fe40007f5e0ff */
[----:B------:R-:W-:Y:S02]  /*1560*/  ISETP.GE.U32.AND.EX P0, PT, R4, RZ, PT, P0 ;  /* 0x000000ff0400720c */ /* 0x000fe40003f06100 */
[----:B------:R-:W-:Y:S01]  /*1570*/  IADD3.X R5, RZ, R5, RZ, P2, !PT ;  /* 0x00000005ff057210 */ /* 0x000fe200017fe4ff */
[----:B-1----:R-:W-:Y:S01]  /*1580*/  IMAD.WIDE R6, R20, R21, c[0x0][0x188] ;  /* 0x0000620014067625 */ /* 0x002fe200078e0215 */
[----:B--2---:R-:W-:-:S02]  /*1590*/  SHF.L.U32 R15, R15, 0x10, RZ ;  /* 0x000000100f0f7819 */ /* 0x004fc400000006ff */
[----:B---3--:R-:W-:Y:S02]  /*15a0*/  SHF.L.U32 R16, R16, 0x10, RZ ;  /* 0x0000001010107819 */ /* 0x008fe400000006ff */
[----:B----4-:R-:W-:-:S03]  /*15b0*/  SHF.L.U32 R22, R17, 0x10, RZ ;  /* 0x0000001011167819 */ /* 0x010fc600000006ff */
[----:B------:R-:W-:Y:S01]  /*15c0*/  FADD R15, R15, R16 ;  /* 0x000000100f0f7221 */ /* 0x000fe20000000000 */
[----:B-----5:R-:W-:-:S03]  /*15d0*/  SHF.L.U32 R18, R18, 0x10, RZ ;  /* 0x0000001012127819 */ /* 0x020fc600000006ff */
[----:B------:R-:W-:-:S04]  /*15e0*/  FADD R15, R22, R15 ;  /* 0x0000000f160f7221 */ /* 0x000fc80000000000 */
[----:B------:R-:W-:Y:S01]  /*15f0*/  FADD R18, R18, R15 ;  /* 0x0000000f12127221 */ /* 0x000fe20000000000 */
[----:B------:R-:W-:-:S03]  /*1600*/  SHF.L.U32 R9, R14, 0x10, RZ ;  /* 0x000000100e097819 */ /* 0x000fc600000006ff */
[----:B0-----:R-:W-:-:S04]  /*1610*/  FMUL R18, R3, R18 ;  /* 0x0000001203127220 */ /* 0x001fc80000400000 */
[----:B------:R-:W-:-:S05]  /*1620*/  FMUL R18, R9, R18 ;  /* 0x0000001209127220 */ /* 0x000fca0000400000 */
[----:B------:R-:W-:-:S05]  /*1630*/  F2FP.BF16.PACK_AB R18, RZ, R18 ;  /* 0x00000012ff12723e */ /* 0x000fca00000010ff */
[----:B------:R0:W-:Y:S01]  /*1640*/  @!P1 STG.E.U16 [R6.64], R18 ;  /* 0x0000001206009986 */ /* 0x0001e2000c101504 */
[----:B------:R-:W-:Y:S05]  /*1650*/  @!P0 BRA `(.L_x_3) ;  /* 0xfffffdb000008947 */ /* 0x000fea000383ffff */
[----:B------:R-:W-:Y:S05]  /*1660*/  EXIT ;  /* 0x000000000000794d */ /* 0x000fea0003800000 */
.L_x_4:
[----:B------:R-:W-:-:S00]  /*1670*/  BRA `(.L_x_4) ;  /* 0xfffffff000007947 */ /* 0x000fc0000383ffff */
[----:B------:R-:W-:-:S00]  /*1680*/  NOP ;  /* 0x0000000000007918 */ /* 0x000fc00000000000 */
[----:B------:R-:W-:-:S00]  /*1690*/  NOP ;  /* 0x0000000000007918 */ /* 0x000fc00000000000 */
[----:B------:R-:W-:-:S00]  /*16a0*/  NOP ;  /* 0x0000000000007918 */ /* 0x000fc00000000000 */
[----:B------:R-:W-:-:S00]  /*16b0*/  NOP ;  /* 0x0000000000007918 */ /* 0x000fc00000000000 */
[----:B------:R-:W-:-:S00]  /*16c0*/  NOP ;  /* 0x0000000000007918 */ /* 0x000fc00000000000 */
[----:B------:R-:W-:-:S00]  /*16d0*/  NOP ;  /* 0x0000000000007918 */ /* 0x000fc00000000000 */
[----:B------:R-:W-:-:S00]  /*16e0*/  NOP ;  /* 0x0000000000007918 */ /* 0x000fc00000000000 */
[----:B------:R-:W-:-:S00]  /*16f0*/  NOP ;  /* 0x0000000000007918 */ /* 0x000fc00000000000 */
.L_x_5:


//--------------------- .nv.global.init           --------------------------
	.section	.nv.global.init,"aw",@progbits
.nv.global.init:
	.type		_$_str,@object
	.size		_$_str,(.L_0 - _$_str)
_$_str:
        /*0000*/ 	.byte	0x5f, 0x5f, 0x43, 0x55, 0x44, 0x41, 0x5f, 0x46, 0x54, 0x5a, 0x00
.L_0:
